//
// Generated by NVIDIA NVVM Compiler
//
// Compiler Build ID: CL-36424714
// Cuda compilation tools, release 13.0, V13.0.88
// Based on NVVM 20.0.0
//

.version 9.0
.target sm_100
.address_size 64

	// .globl	_Z14vec_add_kernelPdPKdS1_ll

.visible .entry _Z14vec_add_kernelPdPKdS1_ll(
	.param .u64 .ptr .align 1 _Z14vec_add_kernelPdPKdS1_ll_param_0,
	.param .u64 .ptr .align 1 _Z14vec_add_kernelPdPKdS1_ll_param_1,
	.param .u64 .ptr .align 1 _Z14vec_add_kernelPdPKdS1_ll_param_2,
	.param .u64 _Z14vec_add_kernelPdPKdS1_ll_param_3,
	.param .u64 _Z14vec_add_kernelPdPKdS1_ll_param_4
)
{
	.reg .pred 	%p<2>;
	.reg .b32 	%r<7>;
	.reg .b64 	%rd<13>;
	.reg .b64 	%fd<4>;

	ld.param.u64 	%rd2, [_Z14vec_add_kernelPdPKdS1_ll_param_0];
	ld.param.u64 	%rd3, [_Z14vec_add_kernelPdPKdS1_ll_param_1];
	ld.param.u64 	%rd4, [_Z14vec_add_kernelPdPKdS1_ll_param_2];
	ld.param.u64 	%rd5, [_Z14vec_add_kernelPdPKdS1_ll_param_3];
	ld.param.u32 	%r1, [_Z14vec_add_kernelPdPKdS1_ll_param_4];
	mov.u32 	%r2, %ctaid.x;
	mov.u32 	%r3, %ntid.x;
	mov.u32 	%r4, %tid.x;
	mad.lo.s32 	%r5, %r2, %r3, %r4;
	add.s32 	%r6, %r5, %r1;
	cvt.s64.s32 	%rd1, %r6;
	setp.le.s64 	%p1, %rd5, %rd1;
	@%p1 bra 	$L__BB0_2;
	cvta.to.global.u64 	%rd6, %rd3;
	cvta.to.global.u64 	%rd7, %rd4;
	cvta.to.global.u64 	%rd8, %rd2;
	shl.b64 	%rd9, %rd1, 3;
	add.s64 	%rd10, %rd6, %rd9;
	ld.global.f64 	%fd1, [%rd10];
	add.s64 	%rd11, %rd7, %rd9;
	ld.global.f64 	%fd2, [%rd11];
	add.f64 	%fd3, %fd1, %fd2;
	add.s64 	%rd12, %rd8, %rd9;
	st.global.f64 	[%rd12], %fd3;
$L__BB0_2:
	ret;

}


// ===== COMPILED SASS (sm_100) =====

	.target	sm_100

	.elftype	@"ET_EXEC"


//--------------------- .note.nv.tkinfo           --------------------------
	.section	.note.nv.tkinfo,"",@"SHT_NOTE"
	.sectionflags	@"SHF_NOTE_NV_TKINFO"
	.tkinfo
        /*0018*/ 	.word	0x00000002
        /*0030*/ 	.string	""
        /*0030*/ 	.string	"ptxas"
        /*0030*/ 	.string	"Cuda compilation tools, release 13.0, V13.0.88"
        /*0030*/ 	.string	"Build cuda_13.0.r13.0/compiler.36424714_0"
        /*0030*/ 	.string	"-arch sm_100 -m 64 "



//--------------------- .note.nv.cuinfo           --------------------------
	.section	.note.nv.cuinfo,"",@"SHT_NOTE"
	.sectionflags	@"SHF_NOTE_NV_CUINFO"
        /*0018*/ 	.short	0x0002
        /*001a*/ 	.short	0x0064
        /*001c*/ 	.short	0x0082
	.zero		2


//--------------------- .nv.info                  --------------------------
	.section	.nv.info,"",@"SHT_CUDA_INFO"
	.align	4


	//----- nvinfo : EIATTR_REGCOUNT
	.align		4
        /*0000*/ 	.byte	0x04, 0x2f
        /*0002*/ 	.short	(.L_1 - .L_0)
	.align		4
.L_0:
        /*0004*/ 	.word	index@(_Z14vec_add_kernelPdPKdS1_ll)
        /*0008*/ 	.word	0x0000000c


	//----- nvinfo : EIATTR_FRAME_SIZE
	.align		4
.L_1:
        /*000c*/ 	.byte	0x04, 0x11
        /*000e*/ 	.short	(.L_3 - .L_2)
	.align		4
.L_2:
        /*0010*/ 	.word	index@(_Z14vec_add_kernelPdPKdS1_ll)
        /*0014*/ 	.word	0x00000000


	//----- nvinfo : EIATTR_MIN_STACK_SIZE
	.align		4
.L_3:
        /*0018*/ 	.byte	0x04, 0x12
        /*001a*/ 	.short	(.L_5 - .L_4)
	.align		4
.L_4:
        /*001c*/ 	.word	index@(_Z14vec_add_kernelPdPKdS1_ll)
        /*0020*/ 	.word	0x00000000
.L_5:


//--------------------- .nv.compat                --------------------------
	.section	.nv.compat,"",@"SHT_CUDA_COMPAT_INFO"
	.align	4
        /*0000*/ 	.byte	0x02, 0x09, 0x00, 0x00, 0x02, 0x02, 0x01, 0x00, 0x02, 0x05, 0x05, 0x00, 0x03, 0x07, 0x01, 0x01
        /*0010*/ 	.byte	0x02, 0x03, 0x00, 0x00, 0x02, 0x06, 0x01, 0x00, 0x04, 0x0b, 0x08, 0x00, 0x01, 0x00, 0x00, 0x00
        /*0020*/ 	.byte	0x00, 0x00, 0x00, 0x00


//--------------------- .nv.info._Z14vec_add_kernelPdPKdS1_ll --------------------------
	.section	.nv.info._Z14vec_add_kernelPdPKdS1_ll,"",@"SHT_CUDA_INFO"
	.sectionflags	@""
	.align	4


	//----- nvinfo : EIATTR_CUDA_API_VERSION
	.align		4
        /*0000*/ 	.byte	0x04, 0x37
        /*0002*/ 	.short	(.L_7 - .L_6)
.L_6:
        /*0004*/ 	.word	0x00000082


	//----- nvinfo : EIATTR_KPARAM_INFO
	.align		4
.L_7:
        /*0008*/ 	.byte	0x04, 0x17
        /*000a*/ 	.short	(.L_9 - .L_8)
.L_8:
        /*000c*/ 	.word	0x00000000
        /*0010*/ 	.short	0x0004
        /*0012*/ 	.short	0x0020
        /*0014*/ 	.byte	0x00, 0xf0, 0x21, 0x00


	//----- nvinfo : EIATTR_KPARAM_INFO
	.align		4
.L_9:
        /*0018*/ 	.byte	0x04, 0x17
        /*001a*/ 	.short	(.L_11 - .L_10)
.L_10:
        /*001c*/ 	.word	0x00000000
        /*0020*/ 	.short	0x0003
        /*0022*/ 	.short	0x0018
        /*0024*/ 	.byte	0x00, 0xf0, 0x21, 0x00


	//----- nvinfo : EIATTR_KPARAM_INFO
	.align		4
.L_11:
        /*0028*/ 	.byte	0x04, 0x17
        /*002a*/ 	.short	(.L_13 - .L_12)
.L_12:
        /*002c*/ 	.word	0x00000000
        /*0030*/ 	.short	0x0002
        /*0032*/ 	.short	0x0010
        /*0034*/ 	.byte	0x00, 0xf5, 0x21, 0x00


	//----- nvinfo : EIATTR_KPARAM_INFO
	.align		4
.L_13:
        /*0038*/ 	.byte	0x04, 0x17
        /*003a*/ 	.short	(.L_15 - .L_14)
.L_14:
        /*003c*/ 	.word	0x00000000
        /*0040*/ 	.short	0x0001
        /*0042*/ 	.short	0x0008
        /*0044*/ 	.byte	0x00, 0xf5, 0x21, 0x00


	//----- nvinfo : EIATTR_KPARAM_INFO
	.align		4
.L_15:
        /*0048*/ 	.byte	0x04, 0x17
        /*004a*/ 	.short	(.L_17 - .L_16)
.L_16:
        /*004c*/ 	.word	0x00000000
        /*0050*/ 	.short	0x0000
        /*0052*/ 	.short	0x0000
        /*0054*/ 	.byte	0x00, 0xf5, 0x21, 0x00


	//----- nvinfo : EIATTR_SPARSE_MMA_MASK
	.align		4
.L_17:
        /*0058*/ 	.byte	0x03, 0x50
        /*005a*/ 	.short	0x0000


	//----- nvinfo : EIATTR_MAXREG_COUNT
	.align		4
        /*005c*/ 	.byte	0x03, 0x1b
        /*005e*/ 	.short	0x00ff


	//----- nvinfo : EIATTR_MERCURY_ISA_VERSION
	.align		4
        /*0060*/ 	.byte	0x03, 0x5f
        /*0062*/ 	.short	0x0101


	//----- nvinfo : EIATTR_VRC_CTA_INIT_COUNT
	.align		4
        /*0064*/ 	.byte	0x02, 0x4a
	.zero		1
	.zero		1


	//----- nvinfo : EIATTR_EXIT_INSTR_OFFSETS
	.align		4
        /*0068*/ 	.byte	0x04, 0x1c
        /*006a*/ 	.short	(.L_19 - .L_18)


	//   ....[0]....
.L_18:
        /*006c*/ 	.word	0x000000b0


	//   ....[1]....
        /*0070*/ 	.word	0x000001b0


	//----- nvinfo : EIATTR_CBANK_PARAM_SIZE
	.align		4
.L_19:
        /*0074*/ 	.byte	0x03, 0x19
        /*0076*/ 	.short	0x0028


	//----- nvinfo : EIATTR_PARAM_CBANK
	.align		4
        /*0078*/ 	.byte	0x04, 0x0a
        /*007a*/ 	.short	(.L_21 - .L_20)
	.align		4
.L_20:
        /*007c*/ 	.word	index@(.nv.constant0._Z14vec_add_kernelPdPKdS1_ll)
        /*0080*/ 	.short	0x0380
        /*0082*/ 	.short	0x0028


	//----- nvinfo : EIATTR_SW_WAR
	.align		4
.L_21:
        /*0084*/ 	.byte	0x04, 0x36
        /*0086*/ 	.short	(.L_23 - .L_22)
.L_22:
        /*0088*/ 	.word	0x00000008
.L_23:


//--------------------- .nv.callgraph             --------------------------
	.section	.nv.callgraph,"",@"SHT_CUDA_CALLGRAPH"
	.align	4
	.sectionentsize	8
	.align		4
        /*0000*/ 	.word	0x00000000
	.align		4
        /*0004*/ 	.word	0xffffffff
	.align		4
        /*0008*/ 	.word	0x00000000
	.align		4
        /*000c*/ 	.word	0xfffffffe
	.align		4
        /*0010*/ 	.word	0x00000000
	.align		4
        /*0014*/ 	.word	0xfffffffd
	.align		4
        /*0018*/ 	.word	0x00000000
	.align		4
        /*001c*/ 	.word	0xfffffffc


//--------------------- .text._Z14vec_add_kernelPdPKdS1_ll --------------------------
	.section	.text._Z14vec_add_kernelPdPKdS1_ll,"ax",@progbits
	.align	128
        .global         _Z14vec_add_kernelPdPKdS1_ll
        .type           _Z14vec_add_kernelPdPKdS1_ll,@function
        .size           _Z14vec_add_kernelPdPKdS1_ll,(.L_x_1 - _Z14vec_add_kernelPdPKdS1_ll)
        .other          _Z14vec_add_kernelPdPKdS1_ll,@"STO_CUDA_ENTRY STV_DEFAULT"
_Z14vec_add_kernelPdPKdS1_ll:
.text._Z14vec_add_kernelPdPKdS1_ll:
[----:B------:R-:W-:Y:S01]  /*0000*/  LDC R1, c[0x0][0x37c] ;  /* 0x0000df00ff017b82 */ /* 0x000fe20000000800 */
[----:B------:R-:W0:Y:S07]  /*0010*/  S2R R3, SR_TID.X ;  /* 0x0000000000037919 */ /* 0x000e2e0000002100 */
[----:B------:R-:W0:Y:S01]  /*0020*/  S2UR UR4, SR_CTAID.X ;  /* 0x00000000000479c3 */ /* 0x000e220000002500 */
[----:B------:R-:W1:Y:S01]  /*0030*/  LDCU UR5, c[0x0][0x3a0] ;  /* 0x00007400ff0577ac */ /* 0x000e620008000800 */
[----:B------:R-:W2:Y:S06]  /*0040*/  LDCU.64 UR6, c[0x0][0x398] ;  /* 0x00007300ff0677ac */ /* 0x000eac0008000a00 */
[----:B------:R-:W0:Y:S02]  /*0050*/  LDC R0, c[0x0][0x360] ;  /* 0x0000d800ff007b82 */ /* 0x000e240000000800 */
[----:B0-----:R-:W-:-:S04]  /*0060*/  IMAD R0, R0, UR4, R3 ;  /* 0x0000000400007c24 */ /* 0x001fc8000f8e0203 */
[----:B-1----:R-:W-:-:S05]  /*0070*/  VIADD R0, R0, UR5 ;  /* 0x0000000500007c36 */ /* 0x002fca0008000000 */
[----:B--2---:R-:W-:Y:S02]  /*0080*/  ISETP.GE.U32.AND P0, PT, R0, UR6, PT ;  /* 0x0000000600007c0c */ /* 0x004fe4000bf06070 */
[----:B------:R-:W-:-:S04]  /*0090*/  SHF.R.S32.HI R3, RZ, 0x1f, R0 ;  /* 0x0000001fff037819 */ /* 0x000fc80000011400 */
[----:B------:R-:W-:-:S13]  /*00a0*/  ISETP.GE.AND.EX P0, PT, R3, UR7, PT, P0 ;  /* 0x0000000703007c0c */ /* 0x000fda000bf06300 */
[----:B------:R-:W-:Y:S05]  /*00b0*/  @P0 EXIT ;  /* 0x000000000000094d */ /* 0x000fea0003800000 */
[----:B------:R-:W0:Y:S01]  /*00c0*/  LDCU.64 UR6, c[0x0][0x390] ;  /* 0x00007200ff0677ac */ /* 0x000e220008000a00 */
[C---:B------:R-:W-:Y:S01]  /*00d0*/  IMAD.SHL.U32 R8, R0.reuse, 0x8, RZ ;  /* 0x0000000800087824 */ /* 0x040fe200078e00ff */
[----:B------:R-:W-:Y:S01]  /*00e0*/  SHF.L.U64.HI R0, R0, 0x3, R3 ;  /* 0x0000000300007819 */ /* 0x000fe20000010203 */
[----:B------:R-:W1:Y:S01]  /*00f0*/  LDCU.128 UR8, c[0x0][0x380] ;  /* 0x00007000ff0877ac */ /* 0x000e620008000c00 */
[----:B------:R-:W2:Y:S02]  /*0100*/  LDCU.64 UR4, c[0x0][0x358] ;  /* 0x00006b00ff0477ac */ /* 0x000ea40008000a00 */
[C---:B0-----:R-:W-:Y:S02]  /*0110*/  IADD3 R4, P1, PT, R8.reuse, UR6, RZ ;  /* 0x0000000608047c10 */ /* 0x041fe4000ff3e0ff */
[----:B-1----:R-:W-:Y:S02]  /*0120*/  IADD3 R6, P0, PT, R8, UR10, RZ ;  /* 0x0000000a08067c10 */ /* 0x002fe4000ff1e0ff */
[----:B------:R-:W-:-:S02]  /*0130*/  IADD3.X R5, PT, PT, R0, UR7, RZ, P1, !PT ;  /* 0x0000000700057c10 */ /* 0x000fc40008ffe4ff */
[----:B------:R-:W-:-:S04]  /*0140*/  IADD3.X R7, PT, PT, R0, UR11, RZ, P0, !PT ;  /* 0x0000000b00077c10 */ /* 0x000fc800087fe4ff */
[----:B--2---:R-:W2:Y:S04]  /*0150*/  LDG.E.64 R4, desc[UR4][R4.64] ;  /* 0x0000000404047981 */ /* 0x004ea8000c1e1b00 */
[----:B------:R-:W2:Y:S01]  /*0160*/  LDG.E.64 R2, desc[UR4][R6.64] ;  /* 0x0000000406027981 */ /* 0x000ea2000c1e1b00 */
[----:B------:R-:W-:-:S04]  /*0170*/  IADD3 R8, P0, PT, R8, UR8, RZ ;  /* 0x0000000808087c10 */ /* 0x000fc8000ff1e0ff */
[----:B------:R-:W-:Y:S01]  /*0180*/  IADD3.X R9, PT, PT, R0, UR9, RZ, P0, !PT ;  /* 0x0000000900097c10 */ /* 0x000fe200087fe4ff */
[----:B--2---:R-:W-:-:S07]  /*0190*/  DADD R2, R2, R4 ;  /* 0x0000000002027229 */ /* 0x004fce0000000004 */
[----:B------:R-:W-:Y:S01]  /*01a0*/  STG.E.64 desc[UR4][R8.64], R2 ;  /* 0x0000000208007986 */ /* 0x000fe2000c101b04 */
[----:B------:R-:W-:Y:S05]  /*01b0*/  EXIT ;  /* 0x000000000000794d */ /* 0x000fea0003800000 */
.L_x_0:
[----:B------:R-:W-:-:S00]  /*01c0*/  BRA `(.L_x_0) ;  /* 0xfffffffc00fc7947 */ /* 0x000fc0000383ffff */
[----:B------:R-:W-:-:S00]  /*01d0*/  NOP ;  /* 0x0000000000007918 */ /* 0x000fc00000000000 */
        /* <DEDUP_REMOVED lines=10> */
.L_x_1:


//--------------------- .nv.shared.reserved.0     --------------------------
	.section	.nv.shared.reserved.0,"aw",@nobits
	.weak		__nv_reservedSMEM_offset_0_alias
	.size		__nv_reservedSMEM_offset_0_alias, 0, 64
	.other		__nv_reservedSMEM_offset_0_alias,@"STO_CUDA_RESERVED_SHARED STV_DEFAULT"
__nv_reservedSMEM_offset_0_alias:
	.zero		0
	.zero		64


//--------------------- .nv.constant0._Z14vec_add_kernelPdPKdS1_ll --------------------------
	.section	.nv.constant0._Z14vec_add_kernelPdPKdS1_ll,"a",@progbits
	.sectionflags	@""
	.align	4
.nv.constant0._Z14vec_add_kernelPdPKdS1_ll:
	.zero		936


//--------------------- SYMBOLS --------------------------

	.type		.nv.reservedSmem.offset0,@object
	.size		.nv.reservedSmem.offset0,0x4
